//
// Generated by NVIDIA NVVM Compiler
//
// Compiler Build ID: CL-36424714
// Cuda compilation tools, release 13.0, V13.0.88
// Based on NVVM 20.0.0
//

.version 9.0
.target sm_100
.address_size 64

	// .globl	_Z9buildHeapPii

.visible .entry _Z9buildHeapPii(
	.param .u64 .ptr .align 1 _Z9buildHeapPii_param_0,
	.param .u32 _Z9buildHeapPii_param_1
)
{
	.reg .pred 	%p<7>;
	.reg .b32 	%r<27>;
	.reg .b64 	%rd<9>;

	ld.param.u64 	%rd4, [_Z9buildHeapPii_param_0];
	ld.param.u32 	%r13, [_Z9buildHeapPii_param_1];
	cvta.to.global.u64 	%rd1, %rd4;
	mov.u32 	%r14, %ctaid.x;
	mov.u32 	%r15, %ntid.x;
	mov.u32 	%r16, %tid.x;
	mad.lo.s32 	%r17, %r14, %r15, %r16;
	shr.u32 	%r18, %r13, 31;
	add.s32 	%r19, %r13, %r18;
	shr.s32 	%r20, %r19, 1;
	not.b32 	%r21, %r17;
	add.s32 	%r25, %r20, %r21;
	setp.lt.s32 	%p1, %r25, 0;
	@%p1 bra 	$L__BB0_6;
	add.s32 	%r2, %r13, -1;
	shl.b32 	%r24, %r25, 1;
	setp.ge.s32 	%p2, %r24, %r2;
	@%p2 bra 	$L__BB0_6;
$L__BB0_2:
	add.s32 	%r26, %r24, 1;
	add.s32 	%r7, %r24, 2;
	setp.ge.s32 	%p3, %r7, %r13;
	@%p3 bra 	$L__BB0_4;
	mul.wide.u32 	%rd5, %r24, 4;
	add.s64 	%rd6, %rd1, %rd5;
	ld.global.u32 	%r22, [%rd6+4];
	ld.global.u32 	%r23, [%rd6+8];
	setp.lt.s32 	%p4, %r22, %r23;
	selp.b32 	%r26, %r7, %r26, %p4;
$L__BB0_4:
	mul.wide.u32 	%rd7, %r25, 4;
	add.s64 	%rd2, %rd1, %rd7;
	ld.global.u32 	%r10, [%rd2];
	mul.wide.u32 	%rd8, %r26, 4;
	add.s64 	%rd3, %rd1, %rd8;
	ld.global.u32 	%r11, [%rd3];
	setp.ge.s32 	%p5, %r10, %r11;
	@%p5 bra 	$L__BB0_6;
	st.global.u32 	[%rd2], %r11;
	st.global.u32 	[%rd3], %r10;
	shl.b32 	%r24, %r26, 1;
	setp.lt.s32 	%p6, %r24, %r2;
	mov.u32 	%r25, %r26;
	@%p6 bra 	$L__BB0_2;
$L__BB0_6:
	ret;

}
	// .globl	_Z14heapSortKernelPii
.visible .entry _Z14heapSortKernelPii(
	.param .u64 .ptr .align 1 _Z14heapSortKernelPii_param_0,
	.param .u32 _Z14heapSortKernelPii_param_1
)
{
	.reg .pred 	%p<10>;
	.reg .b32 	%r<27>;
	.reg .b64 	%rd<13>;

	ld.param.u64 	%rd4, [_Z14heapSortKernelPii_param_0];
	ld.param.u32 	%r22, [_Z14heapSortKernelPii_param_1];
	cvta.to.global.u64 	%rd1, %rd4;
	setp.lt.s32 	%p1, %r22, 2;
	@%p1 bra 	$L__BB1_12;
	mov.u32 	%r1, %tid.x;
$L__BB1_2:
	mov.u32 	%r2, %r22;
	setp.ne.s32 	%p2, %r1, 0;
	add.s32 	%r22, %r2, -1;
	@%p2 bra 	$L__BB1_4;
	ld.global.u32 	%r16, [%rd1];
	mul.wide.u32 	%rd5, %r22, 4;
	add.s64 	%rd6, %rd1, %rd5;
	ld.global.u32 	%r17, [%rd6];
	st.global.u32 	[%rd1], %r17;
	st.global.u32 	[%rd6], %r16;
$L__BB1_4:
	setp.ne.s32 	%p3, %r1, 0;
	bar.sync 	0;
	@%p3 bra 	$L__BB1_11;
	add.s32 	%r4, %r2, -2;
	setp.lt.u32 	%p4, %r2, 3;
	@%p4 bra 	$L__BB1_11;
	mov.b32 	%r24, 0;
	mov.b32 	%r26, 1;
	mov.u32 	%r25, %r24;
$L__BB1_7:
	add.s32 	%r8, %r24, 2;
	setp.gt.s32 	%p5, %r8, %r4;
	@%p5 bra 	$L__BB1_9;
	mul.wide.s32 	%rd7, %r26, 4;
	add.s64 	%rd8, %rd1, %rd7;
	ld.global.u32 	%r20, [%rd8];
	mul.wide.s32 	%rd9, %r24, 4;
	add.s64 	%rd10, %rd1, %rd9;
	ld.global.u32 	%r21, [%rd10+8];
	setp.lt.s32 	%p6, %r20, %r21;
	selp.b32 	%r26, %r8, %r26, %p6;
$L__BB1_9:
	mov.u32 	%r10, %r26;
	mul.wide.s32 	%rd11, %r25, 4;
	add.s64 	%rd2, %rd1, %rd11;
	ld.global.u32 	%r11, [%rd2];
	mul.wide.s32 	%rd12, %r10, 4;
	add.s64 	%rd3, %rd1, %rd12;
	ld.global.u32 	%r12, [%rd3];
	setp.ge.s32 	%p7, %r11, %r12;
	@%p7 bra 	$L__BB1_11;
	st.global.u32 	[%rd2], %r12;
	st.global.u32 	[%rd3], %r11;
	shl.b32 	%r24, %r10, 1;
	or.b32  	%r26, %r24, 1;
	setp.lt.s32 	%p8, %r24, %r4;
	mov.u32 	%r25, %r10;
	@%p8 bra 	$L__BB1_7;
$L__BB1_11:
	bar.sync 	0;
	setp.gt.s32 	%p9, %r2, 2;
	@%p9 bra 	$L__BB1_2;
$L__BB1_12:
	ret;

}


// ===== COMPILED SASS (sm_100) =====

	.target	sm_100

	.elftype	@"ET_EXEC"


//--------------------- .note.nv.tkinfo           --------------------------
	.section	.note.nv.tkinfo,"",@"SHT_NOTE"
	.sectionflags	@"SHF_NOTE_NV_TKINFO"
	.tkinfo
        /*0018*/ 	.word	0x00000002
        /*0030*/ 	.string	""
        /*0030*/ 	.string	"ptxas"
        /*0030*/ 	.string	"Cuda compilation tools, release 13.0, V13.0.88"
        /*0030*/ 	.string	"Build cuda_13.0.r13.0/compiler.36424714_0"
        /*0030*/ 	.string	"-arch sm_100 -m 64 "



//--------------------- .note.nv.cuinfo           --------------------------
	.section	.note.nv.cuinfo,"",@"SHT_NOTE"
	.sectionflags	@"SHF_NOTE_NV_CUINFO"
        /*0018*/ 	.short	0x0002
        /*001a*/ 	.short	0x0064
        /*001c*/ 	.short	0x0082
	.zero		2


//--------------------- .nv.info                  --------------------------
	.section	.nv.info,"",@"SHT_CUDA_INFO"
	.align	4


	//----- nvinfo : EIATTR_REGCOUNT
	.align		4
        /*0000*/ 	.byte	0x04, 0x2f
        /*0002*/ 	.short	(.L_1 - .L_0)
	.align		4
.L_0:
        /*0004*/ 	.word	index@(_Z9buildHeapPii)
        /*0008*/ 	.word	0x00000014


	//----- nvinfo : EIATTR_FRAME_SIZE
	.align		4
.L_1:
        /*000c*/ 	.byte	0x04, 0x11
        /*000e*/ 	.short	(.L_3 - .L_2)
	.align		4
.L_2:
        /*0010*/ 	.word	index@(_Z9buildHeapPii)
        /*0014*/ 	.word	0x00000000


	//----- nvinfo : EIATTR_REGCOUNT
	.align		4
.L_3:
        /*0018*/ 	.byte	0x04, 0x2f
        /*001a*/ 	.short	(.L_5 - .L_4)
	.align		4
.L_4:
        /*001c*/ 	.word	index@(_Z14heapSortKernelPii)
        /*0020*/ 	.word	0x00000015


	//----- nvinfo : EIATTR_FRAME_SIZE
	.align		4
.L_5:
        /*0024*/ 	.byte	0x04, 0x11
        /*0026*/ 	.short	(.L_7 - .L_6)
	.align		4
.L_6:
        /*0028*/ 	.word	index@(_Z14heapSortKernelPii)
        /*002c*/ 	.word	0x00000000


	//----- nvinfo : EIATTR_MIN_STACK_SIZE
	.align		4
.L_7:
        /*0030*/ 	.byte	0x04, 0x12
        /*0032*/ 	.short	(.L_9 - .L_8)
	.align		4
.L_8:
        /*0034*/ 	.word	index@(_Z14heapSortKernelPii)
        /*0038*/ 	.word	0x00000000


	//----- nvinfo : EIATTR_MIN_STACK_SIZE
	.align		4
.L_9:
        /*003c*/ 	.byte	0x04, 0x12
        /*003e*/ 	.short	(.L_11 - .L_10)
	.align		4
.L_10:
        /*0040*/ 	.word	index@(_Z9buildHeapPii)
        /*0044*/ 	.word	0x00000000
.L_11:


//--------------------- .nv.compat                --------------------------
	.section	.nv.compat,"",@"SHT_CUDA_COMPAT_INFO"
	.align	4
        /*0000*/ 	.byte	0x02, 0x09, 0x00, 0x00, 0x02, 0x02, 0x01, 0x00, 0x02, 0x05, 0x05, 0x00, 0x03, 0x07, 0x01, 0x01
        /*0010*/ 	.byte	0x02, 0x03, 0x00, 0x00, 0x02, 0x06, 0x01, 0x00, 0x04, 0x0b, 0x08, 0x00, 0x09, 0x00, 0x00, 0x00
        /*0020*/ 	.byte	0x00, 0x00, 0x00, 0x00


//--------------------- .nv.info._Z14heapSortKernelPii --------------------------
	.section	.nv.info._Z14heapSortKernelPii,"",@"SHT_CUDA_INFO"
	.sectionflags	@""
	.align	4


	//----- nvinfo : EIATTR_CUDA_API_VERSION
	.align		4
        /*0000*/ 	.byte	0x04, 0x37
        /*0002*/ 	.short	(.L_13 - .L_12)
.L_12:
        /*0004*/ 	.word	0x00000082


	//----- nvinfo : EIATTR_KPARAM_INFO
	.align		4
.L_13:
        /*0008*/ 	.byte	0x04, 0x17
        /*000a*/ 	.short	(.L_15 - .L_14)
.L_14:
        /*000c*/ 	.word	0x00000000
        /*0010*/ 	.short	0x0001
        /*0012*/ 	.short	0x0008
        /*0014*/ 	.byte	0x00, 0xf0, 0x11, 0x00


	//----- nvinfo : EIATTR_KPARAM_INFO
	.align		4
.L_15:
        /*0018*/ 	.byte	0x04, 0x17
        /*001a*/ 	.short	(.L_17 - .L_16)
.L_16:
        /*001c*/ 	.word	0x00000000
        /*0020*/ 	.short	0x0000
        /*0022*/ 	.short	0x0000
        /*0024*/ 	.byte	0x00, 0xf5, 0x21, 0x00


	//----- nvinfo : EIATTR_SPARSE_MMA_MASK
	.align		4
.L_17:
        /*0028*/ 	.byte	0x03, 0x50
        /*002a*/ 	.short	0x0000


	//----- nvinfo : EIATTR_MAXREG_COUNT
	.align		4
        /*002c*/ 	.byte	0x03, 0x1b
        /*002e*/ 	.short	0x00ff


	//----- nvinfo : EIATTR_NUM_BARRIERS
	.align		4
        /*0030*/ 	.byte	0x02, 0x4c
        /*0032*/ 	.byte	0x01
	.zero		1


	//----- nvinfo : EIATTR_MERCURY_ISA_VERSION
	.align		4
        /*0034*/ 	.byte	0x03, 0x5f
        /*0036*/ 	.short	0x0101


	//----- nvinfo : EIATTR_VRC_CTA_INIT_COUNT
	.align		4
        /*0038*/ 	.byte	0x02, 0x4a
	.zero		1
	.zero		1


	//----- nvinfo : EIATTR_EXIT_INSTR_OFFSETS
	.align		4
        /*003c*/ 	.byte	0x04, 0x1c
        /*003e*/ 	.short	(.L_19 - .L_18)


	//   ....[0]....
.L_18:
        /*0040*/ 	.word	0x00000030


	//   ....[1]....
        /*0044*/ 	.word	0x00000380


	//----- nvinfo : EIATTR_CRS_STACK_SIZE
	.align		4
.L_19:
        /*0048*/ 	.byte	0x04, 0x1e
        /*004a*/ 	.short	(.L_21 - .L_20)
.L_20:
        /*004c*/ 	.word	0x00000000


	//----- nvinfo : EIATTR_CBANK_PARAM_SIZE
	.align		4
.L_21:
        /*0050*/ 	.byte	0x03, 0x19
        /*0052*/ 	.short	0x000c


	//----- nvinfo : EIATTR_PARAM_CBANK
	.align		4
        /*0054*/ 	.byte	0x04, 0x0a
        /*0056*/ 	.short	(.L_23 - .L_22)
	.align		4
.L_22:
        /*0058*/ 	.word	index@(.nv.constant0._Z14heapSortKernelPii)
        /*005c*/ 	.short	0x0380
        /*005e*/ 	.short	0x000c


	//----- nvinfo : EIATTR_SW_WAR
	.align		4
.L_23:
        /*0060*/ 	.byte	0x04, 0x36
        /*0062*/ 	.short	(.L_25 - .L_24)
.L_24:
        /*0064*/ 	.word	0x00000008
.L_25:


//--------------------- .nv.info._Z9buildHeapPii  --------------------------
	.section	.nv.info._Z9buildHeapPii,"",@"SHT_CUDA_INFO"
	.sectionflags	@""
	.align	4


	//----- nvinfo : EIATTR_CUDA_API_VERSION
	.align		4
        /*0000*/ 	.byte	0x04, 0x37
        /*0002*/ 	.short	(.L_27 - .L_26)
.L_26:
        /*0004*/ 	.word	0x00000082


	//----- nvinfo : EIATTR_KPARAM_INFO
	.align		4
.L_27:
        /*0008*/ 	.byte	0x04, 0x17
        /*000a*/ 	.short	(.L_29 - .L_28)
.L_28:
        /*000c*/ 	.word	0x00000000
        /*0010*/ 	.short	0x0001
        /*0012*/ 	.short	0x0008
        /*0014*/ 	.byte	0x00, 0xf0, 0x11, 0x00


	//----- nvinfo : EIATTR_KPARAM_INFO
	.align		4
.L_29:
        /*0018*/ 	.byte	0x04, 0x17
        /*001a*/ 	.short	(.L_31 - .L_30)
.L_30:
        /*001c*/ 	.word	0x00000000
        /*0020*/ 	.short	0x0000
        /*0022*/ 	.short	0x0000
        /*0024*/ 	.byte	0x00, 0xf5, 0x21, 0x00


	//----- nvinfo : EIATTR_SPARSE_MMA_MASK
	.align		4
.L_31:
        /*0028*/ 	.byte	0x03, 0x50
        /*002a*/ 	.short	0x0000


	//----- nvinfo : EIATTR_MAXREG_COUNT
	.align		4
        /*002c*/ 	.byte	0x03, 0x1b
        /*002e*/ 	.short	0x00ff


	//----- nvinfo : EIATTR_MERCURY_ISA_VERSION
	.align		4
        /*0030*/ 	.byte	0x03, 0x5f
        /*0032*/ 	.short	0x0101


	//----- nvinfo : EIATTR_VRC_CTA_INIT_COUNT
	.align		4
        /*0034*/ 	.byte	0x02, 0x4a
	.zero		1
	.zero		1


	//----- nvinfo : EIATTR_EXIT_INSTR_OFFSETS
	.align		4
        /*0038*/ 	.byte	0x04, 0x1c
        /*003a*/ 	.short	(.L_33 - .L_32)


	//   ....[0]....
.L_32:
        /*003c*/ 	.word	0x000000a0


	//   ....[1]....
        /*0040*/ 	.word	0x000000f0


	//   ....[2]....
        /*0044*/ 	.word	0x00000210


	//   ....[3]....
        /*0048*/ 	.word	0x00000280


	//----- nvinfo : EIATTR_CRS_STACK_SIZE
	.align		4
.L_33:
        /*004c*/ 	.byte	0x04, 0x1e
        /*004e*/ 	.short	(.L_35 - .L_34)
.L_34:
        /*0050*/ 	.word	0x00000000


	//----- nvinfo : EIATTR_CBANK_PARAM_SIZE
	.align		4
.L_35:
        /*0054*/ 	.byte	0x03, 0x19
        /*0056*/ 	.short	0x000c


	//----- nvinfo : EIATTR_PARAM_CBANK
	.align		4
        /*0058*/ 	.byte	0x04, 0x0a
        /*005a*/ 	.short	(.L_37 - .L_36)
	.align		4
.L_36:
        /*005c*/ 	.word	index@(.nv.constant0._Z9buildHeapPii)
        /*0060*/ 	.short	0x0380
        /*0062*/ 	.short	0x000c


	//----- nvinfo : EIATTR_SW_WAR
	.align		4
.L_37:
        /*0064*/ 	.byte	0x04, 0x36
        /*0066*/ 	.short	(.L_39 - .L_38)
.L_38:
        /*0068*/ 	.word	0x00000008
.L_39:


//--------------------- .nv.callgraph             --------------------------
	.section	.nv.callgraph,"",@"SHT_CUDA_CALLGRAPH"
	.align	4
	.sectionentsize	8
	.align		4
        /*0000*/ 	.word	0x00000000
	.align		4
        /*0004*/ 	.word	0xffffffff
	.align		4
        /*0008*/ 	.word	0x00000000
	.align		4
        /*000c*/ 	.word	0xfffffffe
	.align		4
        /*0010*/ 	.word	0x00000000
	.align		4
        /*0014*/ 	.word	0xfffffffd
	.align		4
        /*0018*/ 	.word	0x00000000
	.align		4
        /*001c*/ 	.word	0xfffffffc


//--------------------- .text._Z14heapSortKernelPii --------------------------
	.section	.text._Z14heapSortKernelPii,"ax",@progbits
	.align	128
        .global         _Z14heapSortKernelPii
        .type           _Z14heapSortKernelPii,@function
        .size           _Z14heapSortKernelPii,(.L_x_9 - _Z14heapSortKernelPii)
        .other          _Z14heapSortKernelPii,@"STO_CUDA_ENTRY STV_DEFAULT"
_Z14heapSortKernelPii:
.text._Z14heapSortKernelPii:
[----:B------:R-:W-:Y:S08]  /*0000*/  LDC R1, c[0x0][0x37c] ;  /* 0x0000df00ff017b82 */ /* 0x000ff00000000800 */
[----:B------:R-:W0:Y:S02]  /*0010*/  LDC R0, c[0x0][0x388] ;  /* 0x0000e200ff007b82 */ /* 0x000e240000000800 */
[----:B0-----:R-:W-:-:S13]  /*0020*/  ISETP.GE.AND P0, PT, R0, 0x2, PT ;  /* 0x000000020000780c */ /* 0x001fda0003f06270 */
[----:B------:R-:W-:Y:S05]  /*0030*/  @!P0 EXIT ;  /* 0x000000000000894d */ /* 0x000fea0003800000 */
[----:B------:R-:W0:Y:S01]  /*0040*/  S2R R16, SR_TID.X ;  /* 0x0000000000107919 */ /* 0x000e220000002100 */
[----:B------:R-:W1:Y:S01]  /*0050*/  LDCU UR6, c[0x0][0x388] ;  /* 0x00007100ff0677ac */ /* 0x000e620008000800 */
[----:B------:R-:W2:Y:S01]  /*0060*/  LDCU.64 UR4, c[0x0][0x358] ;  /* 0x00006b00ff0477ac */ /* 0x000ea20008000a00 */
[----:B-1----:R-:W-:-:S07]  /*0070*/  IMAD.U32 R4, RZ, RZ, UR6 ;  /* 0x00000006ff047e24 */ /* 0x002fce000f8e00ff */
.L_x_5:
[----:B0-----:R-:W-:Y:S01]  /*0080*/  ISETP.NE.AND P0, PT, R16, RZ, PT ;  /* 0x000000ff1000720c */ /* 0x001fe20003f05270 */
[----:B------:R-:W-:Y:S01]  /*0090*/  BSSY.RECONVERGENT B0, `(.L_x_0) ;  /* 0x000000b000007945 */ /* 0x000fe20003800200 */
[----:B------:R-:W-:Y:S01]  /*00a0*/  IMAD.MOV.U32 R0, RZ, RZ, R4 ;  /* 0x000000ffff007224 */ /* 0x000fe200078e0004 */
[----:B------:R-:W-:-:S10]  /*00b0*/  IADD3 R4, PT, PT, R4, -0x1, RZ ;  /* 0xffffffff04047810 */ /* 0x000fd40007ffe0ff */
[----:B------:R-:W-:Y:S05]  /*00c0*/  @P0 BRA `(.L_x_1) ;  /* 0x00000000001c0947 */ /* 0x000fea0003800000 */
[----:B------:R-:W0:Y:S08]  /*00d0*/  LDC.64 R6, c[0x0][0x380] ;  /* 0x0000e000ff067b82 */ /* 0x000e300000000a00 */
[----:B------:R-:W1:Y:S01]  /*00e0*/  LDC.64 R2, c[0x0][0x380] ;  /* 0x0000e000ff027b82 */ /* 0x000e620000000a00 */
[----:B0-----:R-:W-:-:S05]  /*00f0*/  IMAD.WIDE.U32 R6, R4, 0x4, R6 ;  /* 0x0000000404067825 */ /* 0x001fca00078e0006 */
[----:B--2---:R-:W2:Y:S04]  /*0100*/  LDG.E R9, desc[UR4][R6.64] ;  /* 0x0000000406097981 */ /* 0x004ea8000c1e1900 */
[----:B-1----:R-:W3:Y:S04]  /*0110*/  LDG.E R5, desc[UR4][R2.64] ;  /* 0x0000000402057981 */ /* 0x002ee8000c1e1900 */
[----:B--2---:R0:W-:Y:S04]  /*0120*/  STG.E desc[UR4][R2.64], R9 ;  /* 0x0000000902007986 */ /* 0x0041e8000c101904 */
[----:B---3--:R0:W-:Y:S02]  /*0130*/  STG.E desc[UR4][R6.64], R5 ;  /* 0x0000000506007986 */ /* 0x0081e4000c101904 */
.L_x_1:
[----:B--2---:R-:W-:Y:S05]  /*0140*/  BSYNC.RECONVERGENT B0 ;  /* 0x0000000000007941 */ /* 0x004fea0003800200 */
.L_x_0:
[----:B------:R-:W-:Y:S06]  /*0150*/  BAR.SYNC.DEFER_BLOCKING 0x0 ;  /* 0x0000000000007b1d */ /* 0x000fec0000010000 */
[----:B------:R-:W-:Y:S04]  /*0160*/  BSSY.RECONVERGENT B0, `(.L_x_2) ;  /* 0x000001e000007945 */ /* 0x000fe80003800200 */
[----:B------:R-:W-:Y:S05]  /*0170*/  @P0 BRA `(.L_x_3) ;  /* 0x0000000000700947 */ /* 0x000fea0003800000 */
[----:B------:R-:W-:-:S13]  /*0180*/  ISETP.GE.U32.AND P0, PT, R0, 0x3, PT ;  /* 0x000000030000780c */ /* 0x000fda0003f06070 */
[----:B------:R-:W-:Y:S05]  /*0190*/  @!P0 BRA `(.L_x_3) ;  /* 0x0000000000688947 */ /* 0x000fea0003800000 */
[----:B0-----:R-:W0:Y:S01]  /*01a0*/  LDC.64 R2, c[0x0][0x380] ;  /* 0x0000e000ff027b82 */ /* 0x001e220000000a00 */
[----:B------:R-:W-:Y:S02]  /*01b0*/  HFMA2 R9, -RZ, RZ, 0, 0 ;  /* 0x00000000ff097431 */ /* 0x000fe400000001ff */
[----:B------:R-:W-:Y:S01]  /*01c0*/  VIADD R14, R0, 0xfffffffe ;  /* 0xfffffffe000e7836 */ /* 0x000fe20000000000 */
[----:B------:R-:W-:Y:S01]  /*01d0*/  MOV R15, RZ ;  /* 0x000000ff000f7202 */ /* 0x000fe20000000f00 */
[----:B------:R-:W-:-:S07]  /*01e0*/  IMAD.MOV.U32 R5, RZ, RZ, 0x1 ;  /* 0x00000001ff057424 */ /* 0x000fce00078e00ff */
.L_x_4:
[----:B------:R-:W-:-:S05]  /*01f0*/  VIADD R10, R9, 0x2 ;  /* 0x00000002090a7836 */ /* 0x000fca0000000000 */
[----:B------:R-:W-:-:S13]  /*0200*/  ISETP.GT.AND P0, PT, R10, R14, PT ;  /* 0x0000000e0a00720c */ /* 0x000fda0003f04270 */
[----:B0-----:R-:W-:-:S04]  /*0210*/  @!P0 IMAD.WIDE R8, R9, 0x4, R2 ;  /* 0x0000000409088825 */ /* 0x001fc800078e0202 */
[----:B------:R-:W-:Y:S02]  /*0220*/  @!P0 IMAD.WIDE R6, R5, 0x4, R2 ;  /* 0x0000000405068825 */ /* 0x000fe400078e0202 */
[----:B------:R-:W2:Y:S04]  /*0230*/  @!P0 LDG.E R9, desc[UR4][R8.64+0x8] ;  /* 0x0000080408098981 */ /* 0x000ea8000c1e1900 */
[----:B------:R-:W2:Y:S02]  /*0240*/  @!P0 LDG.E R6, desc[UR4][R6.64] ;  /* 0x0000000406068981 */ /* 0x000ea4000c1e1900 */
[----:B--2---:R-:W-:-:S04]  /*0250*/  @!P0 ISETP.GE.AND P1, PT, R6, R9, PT ;  /* 0x000000090600820c */ /* 0x004fc80003f26270 */
[----:B------:R-:W-:Y:S01]  /*0260*/  @!P0 SEL R5, R10, R5, !P1 ;  /* 0x000000050a058207 */ /* 0x000fe20004800000 */
[----:B------:R-:W-:-:S04]  /*0270*/  IMAD.WIDE R10, R15, 0x4, R2 ;  /* 0x000000040f0a7825 */ /* 0x000fc800078e0202 */
[----:B------:R-:W-:Y:S01]  /*0280*/  IMAD.WIDE R12, R5, 0x4, R2 ;  /* 0x00000004050c7825 */ /* 0x000fe200078e0202 */
[----:B------:R-:W2:Y:S04]  /*0290*/  LDG.E R17, desc[UR4][R10.64] ;  /* 0x000000040a117981 */ /* 0x000ea8000c1e1900 */
[----:B------:R-:W2:Y:S01]  /*02a0*/  LDG.E R18, desc[UR4][R12.64] ;  /* 0x000000040c127981 */ /* 0x000ea2000c1e1900 */
[----:B------:R-:W-:Y:S02]  /*02b0*/  MOV R15, R5 ;  /* 0x00000005000f7202 */ /* 0x000fe40000000f00 */
[----:B--2---:R-:W-:-:S13]  /*02c0*/  ISETP.GE.AND P0, PT, R17, R18, PT ;  /* 0x000000121100720c */ /* 0x004fda0003f06270 */
[----:B------:R-:W-:Y:S05]  /*02d0*/  @P0 BRA `(.L_x_3) ;  /* 0x0000000000180947 */ /* 0x000fea0003800000 */
[----:B------:R1:W-:Y:S01]  /*02e0*/  STG.E desc[UR4][R10.64], R18 ;  /* 0x000000120a007986 */ /* 0x0003e2000c101904 */
[----:B------:R-:W-:-:S03]  /*02f0*/  IMAD.SHL.U32 R9, R5, 0x2, RZ ;  /* 0x0000000205097824 */ /* 0x000fc600078e00ff */
[----:B------:R1:W-:Y:S02]  /*0300*/  STG.E desc[UR4][R12.64], R17 ;  /* 0x000000110c007986 */ /* 0x0003e4000c101904 */
[C---:B------:R-:W-:Y:S02]  /*0310*/  ISETP.GE.AND P0, PT, R9.reuse, R14, PT ;  /* 0x0000000e0900720c */ /* 0x040fe40003f06270 */
[----:B------:R-:W-:-:S11]  /*0320*/  IADD3 R5, PT, PT, R9, 0x1, RZ ;  /* 0x0000000109057810 */ /* 0x000fd60007ffe0ff */
[----:B-1----:R-:W-:Y:S05]  /*0330*/  @!P0 BRA `(.L_x_4) ;  /* 0xfffffffc00ac8947 */ /* 0x002fea000383ffff */
.L_x_3:
[----:B------:R-:W-:Y:S05]  /*0340*/  BSYNC.RECONVERGENT B0 ;  /* 0x0000000000007941 */ /* 0x000fea0003800200 */
.L_x_2:
[----:B------:R-:W-:Y:S01]  /*0350*/  BAR.SYNC.DEFER_BLOCKING 0x0 ;  /* 0x0000000000007b1d */ /* 0x000fe20000010000 */
[----:B------:R-:W-:-:S13]  /*0360*/  ISETP.GT.AND P0, PT, R0, 0x2, PT ;  /* 0x000000020000780c */ /* 0x000fda0003f04270 */
[----:B------:R-:W-:Y:S05]  /*0370*/  @P0 BRA `(.L_x_5) ;  /* 0xfffffffc00400947 */ /* 0x000fea000383ffff */
[----:B------:R-:W-:Y:S05]  /*0380*/  EXIT ;  /* 0x000000000000794d */ /* 0x000fea0003800000 */
.L_x_6:
[----:B------:R-:W-:-:S00]  /*0390*/  BRA `(.L_x_6) ;  /* 0xfffffffc00fc7947 */ /* 0x000fc0000383ffff */
[----:B------:R-:W-:-:S00]  /*03a0*/  NOP ;  /* 0x0000000000007918 */ /* 0x000fc00000000000 */
        /* <DEDUP_REMOVED lines=13> */
.L_x_9:


//--------------------- .text._Z9buildHeapPii     --------------------------
	.section	.text._Z9buildHeapPii,"ax",@progbits
	.align	128
        .global         _Z9buildHeapPii
        .type           _Z9buildHeapPii,@function
        .size           _Z9buildHeapPii,(.L_x_10 - _Z9buildHeapPii)
        .other          _Z9buildHeapPii,@"STO_CUDA_ENTRY STV_DEFAULT"
_Z9buildHeapPii:
.text._Z9buildHeapPii:
[----:B------:R-:W-:Y:S01]  /*0000*/  LDC R1, c[0x0][0x37c] ;  /* 0x0000df00ff017b82 */ /* 0x000fe20000000800 */
[----:B------:R-:W0:Y:S07]  /*0010*/  S2R R3, SR_TID.X ;  /* 0x0000000000037919 */ /* 0x000e2e0000002100 */
[----:B------:R-:W0:Y:S08]  /*0020*/  S2UR UR4, SR_CTAID.X ;  /* 0x00000000000479c3 */ /* 0x000e300000002500 */
[----:B------:R-:W0:Y:S08]  /*0030*/  LDC R0, c[0x0][0x360] ;  /* 0x0000d800ff007b82 */ /* 0x000e300000000800 */
[----:B------:R-:W1:Y:S01]  /*0040*/  LDC R4, c[0x0][0x388] ;  /* 0x0000e200ff047b82 */ /* 0x000e620000000800 */
[----:B0-----:R-:W-:-:S05]  /*0050*/  IMAD R0, R0, UR4, R3 ;  /* 0x0000000400007c24 */ /* 0x001fca000f8e0203 */
[----:B------:R-:W-:Y:S02]  /*0060*/  LOP3.LUT R3, RZ, R0, RZ, 0x33, !PT ;  /* 0x00000000ff037212 */ /* 0x000fe400078e33ff */
[----:B-1----:R-:W-:-:S04]  /*0070*/  LEA.HI R2, R4, R4, RZ, 0x1 ;  /* 0x0000000404027211 */ /* 0x002fc800078f08ff */
[----:B------:R-:W-:-:S04]  /*0080*/  LEA.HI.SX32 R2, R2, R3, 0x1f ;  /* 0x0000000302027211 */ /* 0x000fc800078ffaff */
[----:B------:R-:W-:-:S13]  /*0090*/  ISETP.GE.AND P0, PT, R2, RZ, PT ;  /* 0x000000ff0200720c */ /* 0x000fda0003f06270 */
[----:B------:R-:W-:Y:S05]  /*00a0*/  @!P0 EXIT ;  /* 0x000000000000894d */ /* 0x000fea0003800000 */
[----:B------:R-:W-:Y:S02]  /*00b0*/  IMAD.MOV.U32 R11, RZ, RZ, R2 ;  /* 0x000000ffff0b7224 */ /* 0x000fe400078e0002 */
[----:B------:R-:W-:Y:S02]  /*00c0*/  VIADD R0, R4, 0xffffffff ;  /* 0xffffffff04007836 */ /* 0x000fe40000000000 */
[----:B------:R-:W-:-:S05]  /*00d0*/  IMAD.SHL.U32 R3, R11, 0x2, RZ ;  /* 0x000000020b037824 */ /* 0x000fca00078e00ff */
[----:B------:R-:W-:-:S13]  /*00e0*/  ISETP.GE.AND P0, PT, R3, R0, PT ;  /* 0x000000000300720c */ /* 0x000fda0003f06270 */
[----:B------:R-:W-:Y:S05]  /*00f0*/  @P0 EXIT ;  /* 0x000000000000094d */ /* 0x000fea0003800000 */
[----:B------:R-:W0:Y:S01]  /*0100*/  LDC.64 R4, c[0x0][0x380] ;  /* 0x0000e000ff047b82 */ /* 0x000e220000000a00 */
[----:B------:R-:W-:Y:S01]  /*0110*/  IMAD.MOV.U32 R13, RZ, RZ, R3 ;  /* 0x000000ffff0d7224 */ /* 0x000fe200078e0003 */
[----:B------:R-:W1:Y:S01]  /*0120*/  LDCU.64 UR4, c[0x0][0x358] ;  /* 0x00006b00ff0477ac */ /* 0x000e620008000a00 */
[----:B------:R-:W2:Y:S05]  /*0130*/  LDCU UR6, c[0x0][0x388] ;  /* 0x00007100ff0677ac */ /* 0x000eaa0008000800 */
.L_x_7:
[----:B------:R-:W-:-:S04]  /*0140*/  IADD3 R8, PT, PT, R13, 0x2, RZ ;  /* 0x000000020d087810 */ /* 0x000fc80007ffe0ff */
[----:B--2---:R-:W-:-:S13]  /*0150*/  ISETP.GE.AND P0, PT, R8, UR6, PT ;  /* 0x0000000608007c0c */ /* 0x004fda000bf06270 */
[----:B0-----:R-:W-:-:S05]  /*0160*/  @!P0 IMAD.WIDE.U32 R2, R13, 0x4, R4 ;  /* 0x000000040d028825 */ /* 0x001fca00078e0004 */
[----:B-1----:R-:W2:Y:S04]  /*0170*/  @!P0 LDG.E R6, desc[UR4][R2.64+0x4] ;  /* 0x0000040402068981 */ /* 0x002ea8000c1e1900 */
[----:B------:R-:W2:Y:S01]  /*0180*/  @!P0 LDG.E R7, desc[UR4][R2.64+0x8] ;  /* 0x0000080402078981 */ /* 0x000ea2000c1e1900 */
[----:B------:R-:W-:Y:S01]  /*0190*/  VIADD R15, R13, 0x1 ;  /* 0x000000010d0f7836 */ /* 0x000fe20000000000 */
[----:B--2---:R-:W-:Y:S01]  /*01a0*/  @!P0 ISETP.GE.AND P1, PT, R6, R7, PT ;  /* 0x000000070600820c */ /* 0x004fe20003f26270 */
[----:B------:R-:W-:-:S03]  /*01b0*/  IMAD.WIDE.U32 R6, R11, 0x4, R4 ;  /* 0x000000040b067825 */ /* 0x000fc600078e0004 */
[----:B------:R-:W-:Y:S02]  /*01c0*/  @!P0 SEL R15, R8, R15, !P1 ;  /* 0x0000000f080f8207 */ /* 0x000fe40004800000 */
[----:B------:R-:W2:Y:S03]  /*01d0*/  LDG.E R17, desc[UR4][R6.64] ;  /* 0x0000000406117981 */ /* 0x000ea6000c1e1900 */
[----:B------:R-:W-:-:S05]  /*01e0*/  IMAD.WIDE.U32 R8, R15, 0x4, R4 ;  /* 0x000000040f087825 */ /* 0x000fca00078e0004 */
[----:B------:R-:W2:Y:S02]  /*01f0*/  LDG.E R10, desc[UR4][R8.64] ;  /* 0x00000004080a7981 */ /* 0x000ea4000c1e1900 */
[----:B--2---:R-:W-:-:S13]  /*0200*/  ISETP.GE.AND P0, PT, R17, R10, PT ;  /* 0x0000000a1100720c */ /* 0x004fda0003f06270 */
[----:B------:R-:W-:Y:S05]  /*0210*/  @P0 EXIT ;  /* 0x000000000000094d */ /* 0x000fea0003800000 */
[----:B------:R3:W-:Y:S01]  /*0220*/  STG.E desc[UR4][R6.64], R10 ;  /* 0x0000000a06007986 */ /* 0x0007e2000c101904 */
[----:B------:R-:W-:Y:S01]  /*0230*/  IMAD.SHL.U32 R13, R15, 0x2, RZ ;  /* 0x000000020f0d7824 */ /* 0x000fe200078e00ff */
[----:B------:R-:W-:Y:S02]  /*0240*/  MOV R11, R15 ;  /* 0x0000000f000b7202 */ /* 0x000fe40000000f00 */
[----:B------:R3:W-:Y:S02]  /*0250*/  STG.E desc[UR4][R8.64], R17 ;  /* 0x0000001108007986 */ /* 0x0007e4000c101904 */
[----:B------:R-:W-:-:S13]  /*0260*/  ISETP.GE.AND P0, PT, R13, R0, PT ;  /* 0x000000000d00720c */ /* 0x000fda0003f06270 */
[----:B---3--:R-:W-:Y:S05]  /*0270*/  @!P0 BRA `(.L_x_7) ;  /* 0xfffffffc00b08947 */ /* 0x008fea000383ffff */
[----:B------:R-:W-:Y:S05]  /*0280*/  EXIT ;  /* 0x000000000000794d */ /* 0x000fea0003800000 */
.L_x_8:
        /* <DEDUP_REMOVED lines=15> */
.L_x_10:


//--------------------- .nv.shared.reserved.0     --------------------------
	.section	.nv.shared.reserved.0,"aw",@nobits
	.weak		__nv_reservedSMEM_offset_0_alias
	.size		__nv_reservedSMEM_offset_0_alias, 0, 64
	.other		__nv_reservedSMEM_offset_0_alias,@"STO_CUDA_RESERVED_SHARED STV_DEFAULT"
__nv_reservedSMEM_offset_0_alias:
	.zero		0
	.zero		64


//--------------------- .nv.constant0._Z14heapSortKernelPii --------------------------
	.section	.nv.constant0._Z14heapSortKernelPii,"a",@progbits
	.sectionflags	@""
	.align	4
.nv.constant0._Z14heapSortKernelPii:
	.zero		908


//--------------------- .nv.constant0._Z9buildHeapPii --------------------------
	.section	.nv.constant0._Z9buildHeapPii,"a",@progbits
	.sectionflags	@""
	.align	4
.nv.constant0._Z9buildHeapPii:
	.zero		908


//--------------------- SYMBOLS --------------------------

	.type		.nv.reservedSmem.offset0,@object
	.size		.nv.reservedSmem.offset0,0x4
